//
// Generated by NVIDIA NVVM Compiler
//
// Compiler Build ID: CL-36424714
// Cuda compilation tools, release 13.0, V13.0.88
// Based on NVVM 20.0.0
//

.version 9.0
.target sm_100
.address_size 64

	// .globl	_Z12transferHeatPdS_i

.visible .entry _Z12transferHeatPdS_i(
	.param .u64 .ptr .align 1 _Z12transferHeatPdS_i_param_0,
	.param .u64 .ptr .align 1 _Z12transferHeatPdS_i_param_1,
	.param .u32 _Z12transferHeatPdS_i_param_2
)
{
	.reg .pred 	%p<8>;
	.reg .b32 	%r<21>;
	.reg .b64 	%rd<16>;
	.reg .b64 	%fd<9>;

	ld.param.u64 	%rd1, [_Z12transferHeatPdS_i_param_0];
	ld.param.u64 	%rd2, [_Z12transferHeatPdS_i_param_1];
	ld.param.u32 	%r4, [_Z12transferHeatPdS_i_param_2];
	mov.u32 	%r5, %ctaid.x;
	mov.u32 	%r6, %ntid.x;
	mov.u32 	%r7, %tid.x;
	mad.lo.s32 	%r8, %r5, %r6, %r7;
	mov.u32 	%r9, %ctaid.y;
	mov.u32 	%r10, %ntid.y;
	mov.u32 	%r11, %tid.y;
	mad.lo.s32 	%r12, %r9, %r10, %r11;
	setp.lt.s32 	%p1, %r8, 1;
	add.s32 	%r13, %r4, -1;
	setp.ge.s32 	%p2, %r8, %r13;
	or.pred  	%p3, %p1, %p2;
	setp.eq.s32 	%p4, %r12, 0;
	or.pred  	%p5, %p4, %p3;
	setp.ge.s32 	%p6, %r12, %r13;
	or.pred  	%p7, %p5, %p6;
	@%p7 bra 	$L__BB0_2;
	cvta.to.global.u64 	%rd3, %rd2;
	cvta.to.global.u64 	%rd4, %rd1;
	mul.lo.s32 	%r14, %r4, %r12;
	cvt.s64.s32 	%rd5, %r14;
	cvt.u64.u32 	%rd6, %r8;
	add.s64 	%rd7, %rd6, %rd5;
	shl.b64 	%rd8, %rd7, 3;
	add.s64 	%rd9, %rd3, %rd8;
	ld.global.f64 	%fd1, [%rd9+-8];
	ld.global.f64 	%fd2, [%rd9+8];
	add.f64 	%fd3, %fd1, %fd2;
	add.s32 	%r15, %r14, %r4;
	add.s32 	%r16, %r15, %r8;
	mul.wide.s32 	%rd10, %r16, 8;
	add.s64 	%rd11, %rd3, %rd10;
	ld.global.f64 	%fd4, [%rd11];
	add.f64 	%fd5, %fd3, %fd4;
	shl.b32 	%r17, %r4, 1;
	sub.s32 	%r18, %r15, %r17;
	add.s32 	%r19, %r18, %r8;
	mul.wide.s32 	%rd12, %r19, 8;
	add.s64 	%rd13, %rd3, %rd12;
	ld.global.f64 	%fd6, [%rd13];
	add.f64 	%fd7, %fd5, %fd6;
	mul.f64 	%fd8, %fd7, 0d3FD0000000000000;
	add.s32 	%r20, %r19, %r4;
	mul.wide.s32 	%rd14, %r20, 8;
	add.s64 	%rd15, %rd4, %rd14;
	st.global.f64 	[%rd15], %fd8;
$L__BB0_2:
	ret;

}
	// .globl	_Z8copyOverPdS_i
.visible .entry _Z8copyOverPdS_i(
	.param .u64 .ptr .align 1 _Z8copyOverPdS_i_param_0,
	.param .u64 .ptr .align 1 _Z8copyOverPdS_i_param_1,
	.param .u32 _Z8copyOverPdS_i_param_2
)
{
	.reg .b32 	%r<11>;
	.reg .b64 	%rd<8>;
	.reg .b64 	%fd<2>;

	ld.param.u64 	%rd1, [_Z8copyOverPdS_i_param_0];
	ld.param.u64 	%rd2, [_Z8copyOverPdS_i_param_1];
	ld.param.u32 	%r1, [_Z8copyOverPdS_i_param_2];
	cvta.to.global.u64 	%rd3, %rd2;
	cvta.to.global.u64 	%rd4, %rd1;
	mov.u32 	%r2, %ctaid.x;
	mov.u32 	%r3, %ntid.x;
	mov.u32 	%r4, %tid.x;
	mad.lo.s32 	%r5, %r2, %r3, %r4;
	mov.u32 	%r6, %ctaid.y;
	mov.u32 	%r7, %ntid.y;
	mov.u32 	%r8, %tid.y;
	mad.lo.s32 	%r9, %r6, %r7, %r8;
	mad.lo.s32 	%r10, %r1, %r9, %r5;
	mul.wide.s32 	%rd5, %r10, 8;
	add.s64 	%rd6, %rd4, %rd5;
	ld.global.f64 	%fd1, [%rd6];
	add.s64 	%rd7, %rd3, %rd5;
	st.global.f64 	[%rd7], %fd1;
	ret;

}


// ===== COMPILED SASS (sm_100) =====

	.target	sm_100

	.elftype	@"ET_EXEC"


//--------------------- .note.nv.tkinfo           --------------------------
	.section	.note.nv.tkinfo,"",@"SHT_NOTE"
	.sectionflags	@"SHF_NOTE_NV_TKINFO"
	.tkinfo
        /*0018*/ 	.word	0x00000002
        /*0030*/ 	.string	""
        /*0030*/ 	.string	"ptxas"
        /*0030*/ 	.string	"Cuda compilation tools, release 13.0, V13.0.88"
        /*0030*/ 	.string	"Build cuda_13.0.r13.0/compiler.36424714_0"
        /*0030*/ 	.string	"-arch sm_100 -m 64 "



//--------------------- .note.nv.cuinfo           --------------------------
	.section	.note.nv.cuinfo,"",@"SHT_NOTE"
	.sectionflags	@"SHF_NOTE_NV_CUINFO"
        /*0018*/ 	.short	0x0002
        /*001a*/ 	.short	0x0064
        /*001c*/ 	.short	0x0082
	.zero		2


//--------------------- .nv.info                  --------------------------
	.section	.nv.info,"",@"SHT_CUDA_INFO"
	.align	4


	//----- nvinfo : EIATTR_REGCOUNT
	.align		4
        /*0000*/ 	.byte	0x04, 0x2f
        /*0002*/ 	.short	(.L_1 - .L_0)
	.align		4
.L_0:
        /*0004*/ 	.word	index@(_Z12transferHeatPdS_i)
        /*0008*/ 	.word	0x00000012


	//----- nvinfo : EIATTR_FRAME_SIZE
	.align		4
.L_1:
        /*000c*/ 	.byte	0x04, 0x11
        /*000e*/ 	.short	(.L_3 - .L_2)
	.align		4
.L_2:
        /*0010*/ 	.word	index@(_Z12transferHeatPdS_i)
        /*0014*/ 	.word	0x00000000


	//----- nvinfo : EIATTR_REGCOUNT
	.align		4
.L_3:
        /*0018*/ 	.byte	0x04, 0x2f
        /*001a*/ 	.short	(.L_5 - .L_4)
	.align		4
.L_4:
        /*001c*/ 	.word	index@(_Z8copyOverPdS_i)
        /*0020*/ 	.word	0x0000000a


	//----- nvinfo : EIATTR_FRAME_SIZE
	.align		4
.L_5:
        /*0024*/ 	.byte	0x04, 0x11
        /*0026*/ 	.short	(.L_7 - .L_6)
	.align		4
.L_6:
        /*0028*/ 	.word	index@(_Z8copyOverPdS_i)
        /*002c*/ 	.word	0x00000000


	//----- nvinfo : EIATTR_MIN_STACK_SIZE
	.align		4
.L_7:
        /*0030*/ 	.byte	0x04, 0x12
        /*0032*/ 	.short	(.L_9 - .L_8)
	.align		4
.L_8:
        /*0034*/ 	.word	index@(_Z8copyOverPdS_i)
        /*0038*/ 	.word	0x00000000


	//----- nvinfo : EIATTR_MIN_STACK_SIZE
	.align		4
.L_9:
        /*003c*/ 	.byte	0x04, 0x12
        /*003e*/ 	.short	(.L_11 - .L_10)
	.align		4
.L_10:
        /*0040*/ 	.word	index@(_Z12transferHeatPdS_i)
        /*0044*/ 	.word	0x00000000
.L_11:


//--------------------- .nv.compat                --------------------------
	.section	.nv.compat,"",@"SHT_CUDA_COMPAT_INFO"
	.align	4
        /*0000*/ 	.byte	0x02, 0x09, 0x00, 0x00, 0x02, 0x02, 0x01, 0x00, 0x02, 0x05, 0x05, 0x00, 0x03, 0x07, 0x01, 0x01
        /*0010*/ 	.byte	0x02, 0x03, 0x00, 0x00, 0x02, 0x06, 0x01, 0x00, 0x04, 0x0b, 0x08, 0x00, 0x01, 0x00, 0x00, 0x00
        /*0020*/ 	.byte	0x00, 0x00, 0x00, 0x00


//--------------------- .nv.info._Z8copyOverPdS_i --------------------------
	.section	.nv.info._Z8copyOverPdS_i,"",@"SHT_CUDA_INFO"
	.sectionflags	@""
	.align	4


	//----- nvinfo : EIATTR_CUDA_API_VERSION
	.align		4
        /*0000*/ 	.byte	0x04, 0x37
        /*0002*/ 	.short	(.L_13 - .L_12)
.L_12:
        /*0004*/ 	.word	0x00000082


	//----- nvinfo : EIATTR_KPARAM_INFO
	.align		4
.L_13:
        /*0008*/ 	.byte	0x04, 0x17
        /*000a*/ 	.short	(.L_15 - .L_14)
.L_14:
        /*000c*/ 	.word	0x00000000
        /*0010*/ 	.short	0x0002
        /*0012*/ 	.short	0x0010
        /*0014*/ 	.byte	0x00, 0xf0, 0x11, 0x00


	//----- nvinfo : EIATTR_KPARAM_INFO
	.align		4
.L_15:
        /*0018*/ 	.byte	0x04, 0x17
        /*001a*/ 	.short	(.L_17 - .L_16)
.L_16:
        /*001c*/ 	.word	0x00000000
        /*0020*/ 	.short	0x0001
        /*0022*/ 	.short	0x0008
        /*0024*/ 	.byte	0x00, 0xf5, 0x21, 0x00


	//----- nvinfo : EIATTR_KPARAM_INFO
	.align		4
.L_17:
        /*0028*/ 	.byte	0x04, 0x17
        /*002a*/ 	.short	(.L_19 - .L_18)
.L_18:
        /*002c*/ 	.word	0x00000000
        /*0030*/ 	.short	0x0000
        /*0032*/ 	.short	0x0000
        /*0034*/ 	.byte	0x00, 0xf5, 0x21, 0x00


	//----- nvinfo : EIATTR_SPARSE_MMA_MASK
	.align		4
.L_19:
        /*0038*/ 	.byte	0x03, 0x50
        /*003a*/ 	.short	0x0000


	//----- nvinfo : EIATTR_MAXREG_COUNT
	.align		4
        /*003c*/ 	.byte	0x03, 0x1b
        /*003e*/ 	.short	0x00ff


	//----- nvinfo : EIATTR_MERCURY_ISA_VERSION
	.align		4
        /*0040*/ 	.byte	0x03, 0x5f
        /*0042*/ 	.short	0x0101


	//----- nvinfo : EIATTR_VRC_CTA_INIT_COUNT
	.align		4
        /*0044*/ 	.byte	0x02, 0x4a
	.zero		1
	.zero		1


	//----- nvinfo : EIATTR_EXIT_INSTR_OFFSETS
	.align		4
        /*0048*/ 	.byte	0x04, 0x1c
        /*004a*/ 	.short	(.L_21 - .L_20)


	//   ....[0]....
.L_20:
        /*004c*/ 	.word	0x00000120


	//----- nvinfo : EIATTR_CBANK_PARAM_SIZE
	.align		4
.L_21:
        /*0050*/ 	.byte	0x03, 0x19
        /*0052*/ 	.short	0x0014


	//----- nvinfo : EIATTR_PARAM_CBANK
	.align		4
        /*0054*/ 	.byte	0x04, 0x0a
        /*0056*/ 	.short	(.L_23 - .L_22)
	.align		4
.L_22:
        /*0058*/ 	.word	index@(.nv.constant0._Z8copyOverPdS_i)
        /*005c*/ 	.short	0x0380
        /*005e*/ 	.short	0x0014


	//----- nvinfo : EIATTR_SW_WAR
	.align		4
.L_23:
        /*0060*/ 	.byte	0x04, 0x36
        /*0062*/ 	.short	(.L_25 - .L_24)
.L_24:
        /*0064*/ 	.word	0x00000008
.L_25:


//--------------------- .nv.info._Z12transferHeatPdS_i --------------------------
	.section	.nv.info._Z12transferHeatPdS_i,"",@"SHT_CUDA_INFO"
	.sectionflags	@""
	.align	4


	//----- nvinfo : EIATTR_CUDA_API_VERSION
	.align		4
        /*0000*/ 	.byte	0x04, 0x37
        /*0002*/ 	.short	(.L_27 - .L_26)
.L_26:
        /*0004*/ 	.word	0x00000082


	//----- nvinfo : EIATTR_KPARAM_INFO
	.align		4
.L_27:
        /*0008*/ 	.byte	0x04, 0x17
        /*000a*/ 	.short	(.L_29 - .L_28)
.L_28:
        /*000c*/ 	.word	0x00000000
        /*0010*/ 	.short	0x0002
        /*0012*/ 	.short	0x0010
        /*0014*/ 	.byte	0x00, 0xf0, 0x11, 0x00


	//----- nvinfo : EIATTR_KPARAM_INFO
	.align		4
.L_29:
        /*0018*/ 	.byte	0x04, 0x17
        /*001a*/ 	.short	(.L_31 - .L_30)
.L_30:
        /*001c*/ 	.word	0x00000000
        /*0020*/ 	.short	0x0001
        /*0022*/ 	.short	0x0008
        /*0024*/ 	.byte	0x00, 0xf5, 0x21, 0x00


	//----- nvinfo : EIATTR_KPARAM_INFO
	.align		4
.L_31:
        /*0028*/ 	.byte	0x04, 0x17
        /*002a*/ 	.short	(.L_33 - .L_32)
.L_32:
        /*002c*/ 	.word	0x00000000
        /*0030*/ 	.short	0x0000
        /*0032*/ 	.short	0x0000
        /*0034*/ 	.byte	0x00, 0xf5, 0x21, 0x00


	//----- nvinfo : EIATTR_SPARSE_MMA_MASK
	.align		4
.L_33:
        /*0038*/ 	.byte	0x03, 0x50
        /*003a*/ 	.short	0x0000


	//----- nvinfo : EIATTR_MAXREG_COUNT
	.align		4
        /*003c*/ 	.byte	0x03, 0x1b
        /*003e*/ 	.short	0x00ff


	//----- nvinfo : EIATTR_MERCURY_ISA_VERSION
	.align		4
        /*0040*/ 	.byte	0x03, 0x5f
        /*0042*/ 	.short	0x0101


	//----- nvinfo : EIATTR_VRC_CTA_INIT_COUNT
	.align		4
        /*0044*/ 	.byte	0x02, 0x4a
	.zero		1
	.zero		1


	//----- nvinfo : EIATTR_EXIT_INSTR_OFFSETS
	.align		4
        /*0048*/ 	.byte	0x04, 0x1c
        /*004a*/ 	.short	(.L_35 - .L_34)


	//   ....[0]....
.L_34:
        /*004c*/ 	.word	0x000000f0


	//   ....[1]....
        /*0050*/ 	.word	0x000002b0


	//----- nvinfo : EIATTR_CBANK_PARAM_SIZE
	.align		4
.L_35:
        /*0054*/ 	.byte	0x03, 0x19
        /*0056*/ 	.short	0x0014


	//----- nvinfo : EIATTR_PARAM_CBANK
	.align		4
        /*0058*/ 	.byte	0x04, 0x0a
        /*005a*/ 	.short	(.L_37 - .L_36)
	.align		4
.L_36:
        /*005c*/ 	.word	index@(.nv.constant0._Z12transferHeatPdS_i)
        /*0060*/ 	.short	0x0380
        /*0062*/ 	.short	0x0014


	//----- nvinfo : EIATTR_SW_WAR
	.align		4
.L_37:
        /*0064*/ 	.byte	0x04, 0x36
        /*0066*/ 	.short	(.L_39 - .L_38)
.L_38:
        /*0068*/ 	.word	0x00000008
.L_39:


//--------------------- .nv.callgraph             --------------------------
	.section	.nv.callgraph,"",@"SHT_CUDA_CALLGRAPH"
	.align	4
	.sectionentsize	8
	.align		4
        /*0000*/ 	.word	0x00000000
	.align		4
        /*0004*/ 	.word	0xffffffff
	.align		4
        /*0008*/ 	.word	0x00000000
	.align		4
        /*000c*/ 	.word	0xfffffffe
	.align		4
        /*0010*/ 	.word	0x00000000
	.align		4
        /*0014*/ 	.word	0xfffffffd
	.align		4
        /*0018*/ 	.word	0x00000000
	.align		4
        /*001c*/ 	.word	0xfffffffc


//--------------------- .text._Z8copyOverPdS_i    --------------------------
	.section	.text._Z8copyOverPdS_i,"ax",@progbits
	.align	128
        .global         _Z8copyOverPdS_i
        .type           _Z8copyOverPdS_i,@function
        .size           _Z8copyOverPdS_i,(.L_x_2 - _Z8copyOverPdS_i)
        .other          _Z8copyOverPdS_i,@"STO_CUDA_ENTRY STV_DEFAULT"
_Z8copyOverPdS_i:
.text._Z8copyOverPdS_i:
[----:B------:R-:W-:Y:S01]  /*0000*/  LDC R1, c[0x0][0x37c] ;  /* 0x0000df00ff017b82 */ /* 0x000fe20000000800 */
[----:B------:R-:W0:Y:S07]  /*0010*/  S2R R5, SR_TID.X ;  /* 0x0000000000057919 */ /* 0x000e2e0000002100 */
[----:B------:R-:W0:Y:S01]  /*0020*/  S2UR UR6, SR_CTAID.X ;  /* 0x00000000000679c3 */ /* 0x000e220000002500 */
[----:B------:R-:W1:Y:S01]  /*0030*/  LDCU UR8, c[0x0][0x390] ;  /* 0x00007200ff0877ac */ /* 0x000e620008000800 */
[----:B------:R-:W2:Y:S01]  /*0040*/  S2R R7, SR_TID.Y ;  /* 0x0000000000077919 */ /* 0x000ea20000002200 */
[----:B------:R-:W3:Y:S05]  /*0050*/  LDCU.64 UR4, c[0x0][0x358] ;  /* 0x00006b00ff0477ac */ /* 0x000eea0008000a00 */
[----:B------:R-:W0:Y:S08]  /*0060*/  LDC R0, c[0x0][0x360] ;  /* 0x0000d800ff007b82 */ /* 0x000e300000000800 */
[----:B------:R-:W2:Y:S08]  /*0070*/  S2UR UR7, SR_CTAID.Y ;  /* 0x00000000000779c3 */ /* 0x000eb00000002600 */
[----:B------:R-:W2:Y:S08]  /*0080*/  LDC R4, c[0x0][0x364] ;  /* 0x0000d900ff047b82 */ /* 0x000eb00000000800 */
[----:B------:R-:W4:Y:S01]  /*0090*/  LDC.64 R2, c[0x0][0x380] ;  /* 0x0000e000ff027b82 */ /* 0x000f220000000a00 */
[----:B0-----:R-:W-:-:S02]  /*00a0*/  IMAD R0, R0, UR6, R5 ;  /* 0x0000000600007c24 */ /* 0x001fc4000f8e0205 */
[----:B--2---:R-:W-:-:S04]  /*00b0*/  IMAD R5, R4, UR7, R7 ;  /* 0x0000000704057c24 */ /* 0x004fc8000f8e0207 */
[----:B-1----:R-:W-:Y:S02]  /*00c0*/  IMAD R7, R5, UR8, R0 ;  /* 0x0000000805077c24 */ /* 0x002fe4000f8e0200 */
[----:B------:R-:W0:Y:S02]  /*00d0*/  LDC.64 R4, c[0x0][0x388] ;  /* 0x0000e200ff047b82 */ /* 0x000e240000000a00 */
[----:B----4-:R-:W-:-:S06]  /*00e0*/  IMAD.WIDE R2, R7, 0x8, R2 ;  /* 0x0000000807027825 */ /* 0x010fcc00078e0202 */
[----:B---3--:R-:W2:Y:S01]  /*00f0*/  LDG.E.64 R2, desc[UR4][R2.64] ;  /* 0x0000000402027981 */ /* 0x008ea2000c1e1b00 */
[----:B0-----:R-:W-:-:S05]  /*0100*/  IMAD.WIDE R4, R7, 0x8, R4 ;  /* 0x0000000807047825 */ /* 0x001fca00078e0204 */
[----:B--2---:R-:W-:Y:S01]  /*0110*/  STG.E.64 desc[UR4][R4.64], R2 ;  /* 0x0000000204007986 */ /* 0x004fe2000c101b04 */
[----:B------:R-:W-:Y:S05]  /*0120*/  EXIT ;  /* 0x000000000000794d */ /* 0x000fea0003800000 */
.L_x_0:
[----:B------:R-:W-:-:S00]  /*0130*/  BRA `(.L_x_0) ;  /* 0xfffffffc00fc7947 */ /* 0x000fc0000383ffff */
[----:B------:R-:W-:-:S00]  /*0140*/  NOP ;  /* 0x0000000000007918 */ /* 0x000fc00000000000 */
        /* <DEDUP_REMOVED lines=11> */
.L_x_2:


//--------------------- .text._Z12transferHeatPdS_i --------------------------
	.section	.text._Z12transferHeatPdS_i,"ax",@progbits
	.align	128
        .global         _Z12transferHeatPdS_i
        .type           _Z12transferHeatPdS_i,@function
        .size           _Z12transferHeatPdS_i,(.L_x_3 - _Z12transferHeatPdS_i)
        .other          _Z12transferHeatPdS_i,@"STO_CUDA_ENTRY STV_DEFAULT"
_Z12transferHeatPdS_i:
.text._Z12transferHeatPdS_i:
[----:B------:R-:W-:Y:S01]  /*0000*/  LDC R1, c[0x0][0x37c] ;  /* 0x0000df00ff017b82 */ /* 0x000fe20000000800 */
[----:B------:R-:W0:Y:S07]  /*0010*/  S2R R3, SR_TID.X ;  /* 0x0000000000037919 */ /* 0x000e2e0000002100 */
[----:B------:R-:W0:Y:S01]  /*0020*/  S2UR UR5, SR_CTAID.X ;  /* 0x00000000000579c3 */ /* 0x000e220000002500 */
[----:B------:R-:W1:Y:S01]  /*0030*/  LDCU UR7, c[0x0][0x390] ;  /* 0x00007200ff0777ac */ /* 0x000e620008000800 */
[----:B------:R-:W2:Y:S06]  /*0040*/  S2R R5, SR_TID.Y ;  /* 0x0000000000057919 */ /* 0x000eac0000002200 */
[----:B------:R-:W0:Y:S08]  /*0050*/  LDC R0, c[0x0][0x360] ;  /* 0x0000d800ff007b82 */ /* 0x000e300000000800 */
[----:B------:R-:W2:Y:S01]  /*0060*/  S2UR UR6, SR_CTAID.Y ;  /* 0x00000000000679c3 */ /* 0x000ea20000002600 */
[----:B-1----:R-:W-:-:S07]  /*0070*/  UIADD3 UR4, UPT, UPT, UR7, -0x1, URZ ;  /* 0xffffffff07047890 */ /* 0x002fce000fffe0ff */
[----:B------:R-:W2:Y:S01]  /*0080*/  LDC R2, c[0x0][0x364] ;  /* 0x0000d900ff027b82 */ /* 0x000ea20000000800 */
[----:B0-----:R-:W-:-:S05]  /*0090*/  IMAD R0, R0, UR5, R3 ;  /* 0x0000000500007c24 */ /* 0x001fca000f8e0203 */
[----:B------:R-:W-:-:S04]  /*00a0*/  ISETP.GE.AND P0, PT, R0, UR4, PT ;  /* 0x0000000400007c0c */ /* 0x000fc8000bf06270 */
[----:B------:R-:W-:Y:S01]  /*00b0*/  ISETP.LT.OR P0, PT, R0, 0x1, P0 ;  /* 0x000000010000780c */ /* 0x000fe20000701670 */
[----:B--2---:R-:W-:-:S05]  /*00c0*/  IMAD R2, R2, UR6, R5 ;  /* 0x0000000602027c24 */ /* 0x004fca000f8e0205 */
[----:B------:R-:W-:-:S04]  /*00d0*/  ISETP.EQ.OR P0, PT, R2, RZ, P0 ;  /* 0x000000ff0200720c */ /* 0x000fc80000702670 */
[----:B------:R-:W-:-:S13]  /*00e0*/  ISETP.GE.OR P0, PT, R2, UR4, P0 ;  /* 0x0000000402007c0c */ /* 0x000fda0008706670 */
[----:B------:R-:W-:Y:S05]  /*00f0*/  @P0 EXIT ;  /* 0x000000000000094d */ /* 0x000fea0003800000 */
[----:B------:R-:W0:Y:S01]  /*0100*/  LDCU.64 UR8, c[0x0][0x388] ;  /* 0x00007100ff0877ac */ /* 0x000e220008000a00 */
[----:B------:R-:W-:Y:S02]  /*0110*/  IMAD R7, R2, UR7, RZ ;  /* 0x0000000702077c24 */ /* 0x000fe4000f8e02ff */
[----:B------:R-:W1:Y:S01]  /*0120*/  LDC.64 R2, c[0x0][0x388] ;  /* 0x0000e200ff027b82 */ /* 0x000e620000000a00 */
[----:B------:R-:W2:Y:S01]  /*0130*/  LDCU.64 UR4, c[0x0][0x358] ;  /* 0x00006b00ff0477ac */ /* 0x000ea20008000a00 */
[----:B------:R-:W-:Y:S01]  /*0140*/  VIADD R11, R7, UR7 ;  /* 0x00000007070b7c36 */ /* 0x000fe20008000000 */
[----:B------:R-:W-:Y:S01]  /*0150*/  IADD3 R5, P0, PT, R0, R7, RZ ;  /* 0x0000000700057210 */ /* 0x000fe20007f1e0ff */
[----:B------:R-:W-:-:S03]  /*0160*/  IMAD R10, RZ, RZ, -UR7 ;  /* 0x80000007ff0a7e24 */ /* 0x000fc6000f8e02ff */
[----:B------:R-:W-:Y:S02]  /*0170*/  LEA.HI.X.SX32 R6, R7, RZ, 0x1, P0 ;  /* 0x000000ff07067211 */ /* 0x000fe400000f0eff */
[----:B------:R-:W-:Y:S02]  /*0180*/  IADD3 R13, PT, PT, R0, R11, RZ ;  /* 0x0000000b000d7210 */ /* 0x000fe40007ffe0ff */
[----:B0-----:R-:W-:-:S04]  /*0190*/  LEA R4, P0, R5, UR8, 0x3 ;  /* 0x0000000805047c11 */ /* 0x001fc8000f8018ff */
[----:B------:R-:W-:Y:S01]  /*01a0*/  LEA.HI.X R5, R5, UR9, R6, 0x3, P0 ;  /* 0x0000000905057c11 */ /* 0x000fe200080f1c06 */
[----:B------:R-:W-:-:S04]  /*01b0*/  IMAD R15, R10, 0x2, R11 ;  /* 0x000000020a0f7824 */ /* 0x000fc800078e020b */
[----:B--2---:R-:W2:Y:S01]  /*01c0*/  LDG.E.64 R6, desc[UR4][R4.64+-0x8] ;  /* 0xfffff80404067981 */ /* 0x004ea2000c1e1b00 */
[----:B-1----:R-:W-:-:S03]  /*01d0*/  IMAD.WIDE R10, R13, 0x8, R2 ;  /* 0x000000080d0a7825 */ /* 0x002fc600078e0202 */
[----:B------:R0:W2:Y:S01]  /*01e0*/  LDG.E.64 R8, desc[UR4][R4.64+0x8] ;  /* 0x0000080404087981 */ /* 0x0000a2000c1e1b00 */
[----:B------:R-:W-:-:S03]  /*01f0*/  IADD3 R15, PT, PT, R0, R15, RZ ;  /* 0x0000000f000f7210 */ /* 0x000fc60007ffe0ff */
[----:B------:R-:W3:Y:S02]  /*0200*/  LDG.E.64 R10, desc[UR4][R10.64] ;  /* 0x000000040a0a7981 */ /* 0x000ee4000c1e1b00 */
[----:B------:R-:W-:-:S06]  /*0210*/  IMAD.WIDE R2, R15, 0x8, R2 ;  /* 0x000000080f027825 */ /* 0x000fcc00078e0202 */
[----:B------:R-:W4:Y:S01]  /*0220*/  LDG.E.64 R2, desc[UR4][R2.64] ;  /* 0x0000000402027981 */ /* 0x000f22000c1e1b00 */
[----:B0-----:R-:W-:Y:S01]  /*0230*/  VIADD R5, R15, UR7 ;  /* 0x000000070f057c36 */ /* 0x001fe20008000000 */
[----:B--2---:R-:W-:Y:S01]  /*0240*/  DADD R6, R6, R8 ;  /* 0x0000000006067229 */ /* 0x004fe20000000008 */
[----:B------:R-:W0:Y:S07]  /*0250*/  LDC.64 R8, c[0x0][0x380] ;  /* 0x0000e000ff087b82 */ /* 0x000e2e0000000a00 */
[----:B---3--:R-:W-:-:S08]  /*0260*/  DADD R6, R6, R10 ;  /* 0x0000000006067229 */ /* 0x008fd0000000000a */
[----:B----4-:R-:W-:-:S08]  /*0270*/  DADD R6, R6, R2 ;  /* 0x0000000006067229 */ /* 0x010fd00000000002 */
[----:B------:R-:W-:Y:S01]  /*0280*/  DMUL R6, R6, 0.25 ;  /* 0x3fd0000006067828 */ /* 0x000fe20000000000 */
[----:B0-----:R-:W-:-:S06]  /*0290*/  IMAD.WIDE R4, R5, 0x8, R8 ;  /* 0x0000000805047825 */ /* 0x001fcc00078e0208 */
[----:B------:R-:W-:Y:S01]  /*02a0*/  STG.E.64 desc[UR4][R4.64], R6 ;  /* 0x0000000604007986 */ /* 0x000fe2000c101b04 */
[----:B------:R-:W-:Y:S05]  /*02b0*/  EXIT ;  /* 0x000000000000794d */ /* 0x000fea0003800000 */
.L_x_1:
        /* <DEDUP_REMOVED lines=12> */
.L_x_3:


//--------------------- .nv.shared.reserved.0     --------------------------
	.section	.nv.shared.reserved.0,"aw",@nobits
	.weak		__nv_reservedSMEM_offset_0_alias
	.size		__nv_reservedSMEM_offset_0_alias, 0, 64
	.other		__nv_reservedSMEM_offset_0_alias,@"STO_CUDA_RESERVED_SHARED STV_DEFAULT"
__nv_reservedSMEM_offset_0_alias:
	.zero		0
	.zero		64


//--------------------- .nv.constant0._Z8copyOverPdS_i --------------------------
	.section	.nv.constant0._Z8copyOverPdS_i,"a",@progbits
	.sectionflags	@""
	.align	4
.nv.constant0._Z8copyOverPdS_i:
	.zero		916


//--------------------- .nv.constant0._Z12transferHeatPdS_i --------------------------
	.section	.nv.constant0._Z12transferHeatPdS_i,"a",@progbits
	.sectionflags	@""
	.align	4
.nv.constant0._Z12transferHeatPdS_i:
	.zero		916


//--------------------- SYMBOLS --------------------------

	.type		.nv.reservedSmem.offset0,@object
	.size		.nv.reservedSmem.offset0,0x4
